//
// Generated by NVIDIA NVVM Compiler
//
// Compiler Build ID: CL-36424714
// Cuda compilation tools, release 13.0, V13.0.88
// Based on NVVM 20.0.0
//

.version 9.0
.target sm_100
.address_size 64

	// .globl	_Z15fft32_3D_kernelPK6float2PS_i
.const .align 4 .b8 TWIDDLE_32_COS[64] = {0, 0, 128, 63, 186, 20, 123, 63, 102, 131, 108, 63, 56, 219, 84, 63, 247, 4, 53, 63, 214, 57, 14, 63, 7, 239, 195, 62, 172, 197, 71, 62, 0, 0, 0, 0, 172, 197, 71, 190, 7, 239, 195, 190, 214, 57, 14, 191, 247, 4, 53, 191, 56, 219, 84, 191, 102, 131, 108, 191, 186, 20, 123, 191};
.const .align 4 .b8 TWIDDLE_32_SIN[64] = {0, 0, 0, 0, 172, 197, 71, 190, 7, 239, 195, 190, 214, 57, 14, 191, 247, 4, 53, 191, 56, 219, 84, 191, 102, 131, 108, 191, 186, 20, 123, 191, 0, 0, 128, 191, 186, 20, 123, 191, 102, 131, 108, 191, 56, 219, 84, 191, 247, 4, 53, 191, 214, 57, 14, 191, 7, 239, 195, 190, 172, 197, 71, 190};
// _ZZ15fft32_3D_kernelPK6float2PS_iE5shmem has been demoted

.visible .entry _Z15fft32_3D_kernelPK6float2PS_i(
	.param .u64 .ptr .align 1 _Z15fft32_3D_kernelPK6float2PS_i_param_0,
	.param .u64 .ptr .align 1 _Z15fft32_3D_kernelPK6float2PS_i_param_1,
	.param .u32 _Z15fft32_3D_kernelPK6float2PS_i_param_2
)
{
	.reg .pred 	%p<5>;
	.reg .b16 	%rs<41>;
	.reg .b32 	%r<23>;
	.reg .b32 	%f<37>;
	.reg .b64 	%rd<16>;
	// demoted variable
	.shared .align 8 .b8 _ZZ15fft32_3D_kernelPK6float2PS_iE5shmem[17408];
	ld.param.u64 	%rd2, [_Z15fft32_3D_kernelPK6float2PS_i_param_0];
	ld.param.u64 	%rd3, [_Z15fft32_3D_kernelPK6float2PS_i_param_1];
	ld.param.u32 	%r7, [_Z15fft32_3D_kernelPK6float2PS_i_param_2];
	mov.u32 	%r1, %tid.x;
	mov.u32 	%r2, %tid.y;
	mov.u32 	%r8, %ctaid.x;
	shl.b32 	%r9, %r8, 6;
	add.s32 	%r3, %r9, %r1;
	setp.ge.s32 	%p1, %r3, %r7;
	@%p1 bra 	$L__BB0_4;
	mov.u32 	%r10, %tid.z;
	shl.b32 	%r11, %r10, 4;
	add.s32 	%r4, %r11, %r2;
	shl.b32 	%r13, %r3, 5;
	add.s32 	%r5, %r13, %r4;
	cvt.u16.u32 	%rs1, %r4;
	shr.u16 	%rs2, %rs1, 8;
	shl.b16 	%rs3, %rs1, 8;
	or.b16  	%rs4, %rs3, %rs2;
	shl.b16 	%rs5, %rs4, 4;
	and.b16  	%rs6, %rs5, -3856;
	shr.u16 	%rs7, %rs4, 4;
	and.b16  	%rs8, %rs7, 3855;
	or.b16  	%rs9, %rs8, %rs6;
	shl.b16 	%rs10, %rs9, 2;
	and.b16  	%rs11, %rs10, -13108;
	shr.u16 	%rs12, %rs9, 2;
	and.b16  	%rs13, %rs12, 13107;
	or.b16  	%rs14, %rs13, %rs11;
	shl.b16 	%rs15, %rs14, 1;
	and.b16  	%rs16, %rs15, -22528;
	shr.u16 	%rs17, %rs14, 1;
	and.b16  	%rs18, %rs17, 20480;
	or.b16  	%rs19, %rs18, %rs16;
	shr.u16 	%rs20, %rs19, 11;
	mul.wide.s32 	%rd6, %r5, 8;
	add.s64 	%rd4, %rd2, %rd6;
	// begin inline asm
	ld.global.nc.v2.f32 {%f1,%f2}, [%rd4];
	// end inline asm
	mov.u32 	%r14, _ZZ15fft32_3D_kernelPK6float2PS_iE5shmem;
	mad.lo.s32 	%r6, %r1, 272, %r14;
	mul.wide.u16 	%r15, %rs20, 8;
	add.s32 	%r16, %r6, %r15;
	st.shared.v2.f32 	[%r16], {%f1, %f2};
	add.s16 	%rs21, %rs1, 8;
	shr.u16 	%rs22, %rs21, 8;
	shl.b16 	%rs23, %rs21, 8;
	or.b16  	%rs24, %rs23, %rs22;
	shl.b16 	%rs25, %rs24, 4;
	and.b16  	%rs26, %rs25, -3856;
	shr.u16 	%rs27, %rs24, 4;
	and.b16  	%rs28, %rs27, 3855;
	or.b16  	%rs29, %rs28, %rs26;
	shl.b16 	%rs30, %rs29, 2;
	and.b16  	%rs31, %rs30, -13108;
	shr.u16 	%rs32, %rs29, 2;
	and.b16  	%rs33, %rs32, 13107;
	or.b16  	%rs34, %rs33, %rs31;
	shl.b16 	%rs35, %rs34, 1;
	and.b16  	%rs36, %rs35, -22528;
	shr.u16 	%rs37, %rs34, 1;
	and.b16  	%rs38, %rs37, 20480;
	or.b16  	%rs39, %rs38, %rs36;
	shr.u16 	%rs40, %rs39, 11;
	cvt.s64.s32 	%rd7, %r13;
	cvt.u64.u32 	%rd8, %r4;
	add.s64 	%rd1, %rd7, %rd8;
	shl.b64 	%rd9, %rd1, 3;
	add.s64 	%rd10, %rd2, %rd9;
	add.s64 	%rd5, %rd10, 64;
	// begin inline asm
	ld.global.nc.v2.f32 {%f3,%f4}, [%rd5];
	// end inline asm
	mul.wide.u16 	%r17, %rs40, 8;
	add.s32 	%r18, %r6, %r17;
	st.shared.v2.f32 	[%r18], {%f3, %f4};
	bar.sync 	0;
	setp.ne.s32 	%p2, %r10, 0;
	setp.gt.u32 	%p3, %r2, 7;
	or.pred  	%p4, %p2, %p3;
	@%p4 bra 	$L__BB0_3;
	ld.const.f32 	%f5, [TWIDDLE_32_SIN];
	ld.const.f32 	%f6, [TWIDDLE_32_COS];
	shl.b32 	%r19, %r2, 4;
	add.s32 	%r20, %r6, %r19;
	ld.shared.v2.f32 	{%f7, %f8}, [%r20];
	ld.shared.v2.f32 	{%f9, %f10}, [%r20+8];
	mul.f32 	%f11, %f6, %f9;
	mul.f32 	%f12, %f5, %f10;
	sub.f32 	%f13, %f11, %f12;
	mul.f32 	%f14, %f6, %f10;
	fma.rn.f32 	%f15, %f5, %f9, %f14;
	add.f32 	%f16, %f7, %f13;
	add.f32 	%f17, %f8, %f15;
	st.shared.v2.f32 	[%r20], {%f16, %f17};
	sub.f32 	%f18, %f7, %f13;
	sub.f32 	%f19, %f8, %f15;
	st.shared.v2.f32 	[%r20+8], {%f18, %f19};
	ld.shared.v2.f32 	{%f20, %f21}, [%r20+128];
	ld.shared.v2.f32 	{%f22, %f23}, [%r20+136];
	mul.f32 	%f24, %f6, %f22;
	mul.f32 	%f25, %f5, %f23;
	sub.f32 	%f26, %f24, %f25;
	mul.f32 	%f27, %f6, %f23;
	fma.rn.f32 	%f28, %f5, %f22, %f27;
	add.f32 	%f29, %f20, %f26;
	add.f32 	%f30, %f21, %f28;
	st.shared.v2.f32 	[%r20+128], {%f29, %f30};
	sub.f32 	%f31, %f20, %f26;
	sub.f32 	%f32, %f21, %f28;
	st.shared.v2.f32 	[%r20+136], {%f31, %f32};
$L__BB0_3:
	cvta.to.global.u64 	%rd11, %rd3;
	bar.sync 	0;
	shl.b32 	%r21, %r4, 3;
	add.s32 	%r22, %r6, %r21;
	ld.shared.v2.f32 	{%f33, %f34}, [%r22];
	add.s64 	%rd13, %rd11, %rd6;
	st.global.v2.f32 	[%rd13], {%f33, %f34};
	ld.shared.v2.f32 	{%f35, %f36}, [%r22+64];
	add.s64 	%rd15, %rd11, %rd9;
	st.global.v2.f32 	[%rd15+64], {%f35, %f36};
$L__BB0_4:
	ret;

}


// ===== COMPILED SASS (sm_100) =====

	.target	sm_100

	.elftype	@"ET_EXEC"


//--------------------- .note.nv.tkinfo           --------------------------
	.section	.note.nv.tkinfo,"",@"SHT_NOTE"
	.sectionflags	@"SHF_NOTE_NV_TKINFO"
	.tkinfo
        /*0018*/ 	.word	0x00000002
        /*0030*/ 	.string	""
        /*0030*/ 	.string	"ptxas"
        /*0030*/ 	.string	"Cuda compilation tools, release 13.0, V13.0.88"
        /*0030*/ 	.string	"Build cuda_13.0.r13.0/compiler.36424714_0"
        /*0030*/ 	.string	"-arch sm_100 -m 64 "



//--------------------- .note.nv.cuinfo           --------------------------
	.section	.note.nv.cuinfo,"",@"SHT_NOTE"
	.sectionflags	@"SHF_NOTE_NV_CUINFO"
        /*0018*/ 	.short	0x0002
        /*001a*/ 	.short	0x0064
        /*001c*/ 	.short	0x0082
	.zero		2


//--------------------- .nv.info                  --------------------------
	.section	.nv.info,"",@"SHT_CUDA_INFO"
	.align	4


	//----- nvinfo : EIATTR_REGCOUNT
	.align		4
        /*0000*/ 	.byte	0x04, 0x2f
        /*0002*/ 	.short	(.L_3 - .L_2)
	.align		4
.L_2:
        /*0004*/ 	.word	index@(_Z15fft32_3D_kernelPK6float2PS_i)
        /*0008*/ 	.word	0x00000016


	//----- nvinfo : EIATTR_FRAME_SIZE
	.align		4
.L_3:
        /*000c*/ 	.byte	0x04, 0x11
        /*000e*/ 	.short	(.L_5 - .L_4)
	.align		4
.L_4:
        /*0010*/ 	.word	index@(_Z15fft32_3D_kernelPK6float2PS_i)
        /*0014*/ 	.word	0x00000000


	//----- nvinfo : EIATTR_MIN_STACK_SIZE
	.align		4
.L_5:
        /*0018*/ 	.byte	0x04, 0x12
        /*001a*/ 	.short	(.L_7 - .L_6)
	.align		4
.L_6:
        /*001c*/ 	.word	index@(_Z15fft32_3D_kernelPK6float2PS_i)
        /*0020*/ 	.word	0x00000000
.L_7:


//--------------------- .nv.compat                --------------------------
	.section	.nv.compat,"",@"SHT_CUDA_COMPAT_INFO"
	.align	4
        /*0000*/ 	.byte	0x02, 0x09, 0x00, 0x00, 0x02, 0x02, 0x01, 0x00, 0x02, 0x05, 0x05, 0x00, 0x03, 0x07, 0x01, 0x01
        /*0010*/ 	.byte	0x02, 0x03, 0x00, 0x00, 0x02, 0x06, 0x01, 0x00, 0x04, 0x0b, 0x08, 0x00, 0x09, 0x00, 0x00, 0x00
        /*0020*/ 	.byte	0x00, 0x00, 0x00, 0x00


//--------------------- .nv.info._Z15fft32_3D_kernelPK6float2PS_i --------------------------
	.section	.nv.info._Z15fft32_3D_kernelPK6float2PS_i,"",@"SHT_CUDA_INFO"
	.sectionflags	@""
	.align	4


	//----- nvinfo : EIATTR_CUDA_API_VERSION
	.align		4
        /*0000*/ 	.byte	0x04, 0x37
        /*0002*/ 	.short	(.L_9 - .L_8)
.L_8:
        /*0004*/ 	.word	0x00000082


	//----- nvinfo : EIATTR_KPARAM_INFO
	.align		4
.L_9:
        /*0008*/ 	.byte	0x04, 0x17
        /*000a*/ 	.short	(.L_11 - .L_10)
.L_10:
        /*000c*/ 	.word	0x00000000
        /*0010*/ 	.short	0x0002
        /*0012*/ 	.short	0x0010
        /*0014*/ 	.byte	0x00, 0xf0, 0x11, 0x00


	//----- nvinfo : EIATTR_KPARAM_INFO
	.align		4
.L_11:
        /*0018*/ 	.byte	0x04, 0x17
        /*001a*/ 	.short	(.L_13 - .L_12)
.L_12:
        /*001c*/ 	.word	0x00000000
        /*0020*/ 	.short	0x0001
        /*0022*/ 	.short	0x0008
        /*0024*/ 	.byte	0x00, 0xf5, 0x21, 0x00


	//----- nvinfo : EIATTR_KPARAM_INFO
	.align		4
.L_13:
        /*0028*/ 	.byte	0x04, 0x17
        /*002a*/ 	.short	(.L_15 - .L_14)
.L_14:
        /*002c*/ 	.word	0x00000000
        /*0030*/ 	.short	0x0000
        /*0032*/ 	.short	0x0000
        /*0034*/ 	.byte	0x00, 0xf5, 0x21, 0x00


	//----- nvinfo : EIATTR_SPARSE_MMA_MASK
	.align		4
.L_15:
        /*0038*/ 	.byte	0x03, 0x50
        /*003a*/ 	.short	0x0000


	//----- nvinfo : EIATTR_MAXREG_COUNT
	.align		4
        /*003c*/ 	.byte	0x03, 0x1b
        /*003e*/ 	.short	0x00ff


	//----- nvinfo : EIATTR_NUM_BARRIERS
	.align		4
        /*0040*/ 	.byte	0x02, 0x4c
        /*0042*/ 	.byte	0x01
	.zero		1


	//----- nvinfo : EIATTR_MERCURY_ISA_VERSION
	.align		4
        /*0044*/ 	.byte	0x03, 0x5f
        /*0046*/ 	.short	0x0101


	//----- nvinfo : EIATTR_VRC_CTA_INIT_COUNT
	.align		4
        /*0048*/ 	.byte	0x02, 0x4a
	.zero		1
	.zero		1


	//----- nvinfo : EIATTR_EXIT_INSTR_OFFSETS
	.align		4
        /*004c*/ 	.byte	0x04, 0x1c
        /*004e*/ 	.short	(.L_17 - .L_16)


	//   ....[0]....
.L_16:
        /*0050*/ 	.word	0x00000060


	//   ....[1]....
        /*0054*/ 	.word	0x000006d0


	//----- nvinfo : EIATTR_CRS_STACK_SIZE
	.align		4
.L_17:
        /*0058*/ 	.byte	0x04, 0x1e
        /*005a*/ 	.short	(.L_19 - .L_18)
.L_18:
        /*005c*/ 	.word	0x00000000


	//----- nvinfo : EIATTR_CBANK_PARAM_SIZE
	.align		4
.L_19:
        /*0060*/ 	.byte	0x03, 0x19
        /*0062*/ 	.short	0x0014


	//----- nvinfo : EIATTR_PARAM_CBANK
	.align		4
        /*0064*/ 	.byte	0x04, 0x0a
        /*0066*/ 	.short	(.L_21 - .L_20)
	.align		4
.L_20:
        /*0068*/ 	.word	index@(.nv.constant0._Z15fft32_3D_kernelPK6float2PS_i)
        /*006c*/ 	.short	0x0380
        /*006e*/ 	.short	0x0014


	//----- nvinfo : EIATTR_SW_WAR
	.align		4
.L_21:
        /*0070*/ 	.byte	0x04, 0x36
        /*0072*/ 	.short	(.L_23 - .L_22)
.L_22:
        /*0074*/ 	.word	0x00000008
.L_23:


//--------------------- .nv.callgraph             --------------------------
	.section	.nv.callgraph,"",@"SHT_CUDA_CALLGRAPH"
	.align	4
	.sectionentsize	8
	.align		4
        /*0000*/ 	.word	0x00000000
	.align		4
        /*0004*/ 	.word	0xffffffff
	.align		4
        /*0008*/ 	.word	0x00000000
	.align		4
        /*000c*/ 	.word	0xfffffffe
	.align		4
        /*0010*/ 	.word	0x00000000
	.align		4
        /*0014*/ 	.word	0xfffffffd
	.align		4
        /*0018*/ 	.word	0x00000000
	.align		4
        /*001c*/ 	.word	0xfffffffc


//--------------------- .nv.constant3             --------------------------
	.section	.nv.constant3,"a",@progbits
	.align	4
.nv.constant3:
	.type		TWIDDLE_32_COS,@object
	.size		TWIDDLE_32_COS,(TWIDDLE_32_SIN - TWIDDLE_32_COS)
TWIDDLE_32_COS:
        /*0000*/ 	.byte	0x00, 0x00, 0x80, 0x3f, 0xba, 0x14, 0x7b, 0x3f, 0x66, 0x83, 0x6c, 0x3f, 0x38, 0xdb, 0x54, 0x3f
        /*0010*/ 	.byte	0xf7, 0x04, 0x35, 0x3f, 0xd6, 0x39, 0x0e, 0x3f, 0x07, 0xef, 0xc3, 0x3e, 0xac, 0xc5, 0x47, 0x3e
        /*0020*/ 	.byte	0x00, 0x00, 0x00, 0x00, 0xac, 0xc5, 0x47, 0xbe, 0x07, 0xef, 0xc3, 0xbe, 0xd6, 0x39, 0x0e, 0xbf
        /*0030*/ 	.byte	0xf7, 0x04, 0x35, 0xbf, 0x38, 0xdb, 0x54, 0xbf, 0x66, 0x83, 0x6c, 0xbf, 0xba, 0x14, 0x7b, 0xbf
	.type		TWIDDLE_32_SIN,@object
	.size		TWIDDLE_32_SIN,(.L_1 - TWIDDLE_32_SIN)
TWIDDLE_32_SIN:
        /*0040*/ 	.byte	0x00, 0x00, 0x00, 0x00, 0xac, 0xc5, 0x47, 0xbe, 0x07, 0xef, 0xc3, 0xbe, 0xd6, 0x39, 0x0e, 0xbf
        /*0050*/ 	.byte	0xf7, 0x04, 0x35, 0xbf, 0x38, 0xdb, 0x54, 0xbf, 0x66, 0x83, 0x6c, 0xbf, 0xba, 0x14, 0x7b, 0xbf
        /*0060*/ 	.byte	0x00, 0x00, 0x80, 0xbf, 0xba, 0x14, 0x7b, 0xbf, 0x66, 0x83, 0x6c, 0xbf, 0x38, 0xdb, 0x54, 0xbf
        /*0070*/ 	.byte	0xf7, 0x04, 0x35, 0xbf, 0xd6, 0x39, 0x0e, 0xbf, 0x07, 0xef, 0xc3, 0xbe, 0xac, 0xc5, 0x47, 0xbe
.L_1:


//--------------------- .text._Z15fft32_3D_kernelPK6float2PS_i --------------------------
	.section	.text._Z15fft32_3D_kernelPK6float2PS_i,"ax",@progbits
	.align	128
        .global         _Z15fft32_3D_kernelPK6float2PS_i
        .type           _Z15fft32_3D_kernelPK6float2PS_i,@function
        .size           _Z15fft32_3D_kernelPK6float2PS_i,(.L_x_3 - _Z15fft32_3D_kernelPK6float2PS_i)
        .other          _Z15fft32_3D_kernelPK6float2PS_i,@"STO_CUDA_ENTRY STV_DEFAULT"
_Z15fft32_3D_kernelPK6float2PS_i:
.text._Z15fft32_3D_kernelPK6float2PS_i:
[----:B------:R-:W-:Y:S01]  /*0000*/  LDC R1, c[0x0][0x37c] ;  /* 0x0000df00ff017b82 */ /* 0x000fe20000000800 */
[----:B------:R-:W0:Y:S01]  /*0010*/  S2R R10, SR_TID.X ;  /* 0x00000000000a7919 */ /* 0x000e220000002100 */
[----:B------:R-:W1:Y:S01]  /*0020*/  LDCU UR4, c[0x0][0x390] ;  /* 0x00007200ff0477ac */ /* 0x000e620008000800 */
[----:B------:R-:W0:Y:S02]  /*0030*/  S2R R3, SR_CTAID.X ;  /* 0x0000000000037919 */ /* 0x000e240000002500 */
[----:B0-----:R-:W-:-:S05]  /*0040*/  IMAD R0, R3, 0x40, R10 ;  /* 0x0000004003007824 */ /* 0x001fca00078e020a */
[----:B-1----:R-:W-:-:S13]  /*0050*/  ISETP.GE.AND P0, PT, R0, UR4, PT ;  /* 0x0000000400007c0c */ /* 0x002fda000bf06270 */
[----:B------:R-:W-:Y:S05]  /*0060*/  @P0 EXIT ;  /* 0x000000000000094d */ /* 0x000fea0003800000 */
[----:B------:R-:W0:Y:S01]  /*0070*/  S2R R8, SR_TID.Y ;  /* 0x0000000000087919 */ /* 0x000e220000002200 */
[----:B------:R-:W1:Y:S01]  /*0080*/  LDC.64 R6, c[0x0][0x380] ;  /* 0x0000e000ff067b82 */ /* 0x000e620000000a00 */
[----:B------:R-:W2:Y:S01]  /*0090*/  LDCU.64 UR6, c[0x0][0x380] ;  /* 0x00007000ff0677ac */ /* 0x000ea20008000a00 */
[----:B------:R-:W-:Y:S01]  /*00a0*/  IMAD.SHL.U32 R2, R0, 0x20, RZ ;  /* 0x0000002000027824 */ /* 0x000fe200078e00ff */
[----:B------:R-:W0:Y:S01]  /*00b0*/  S2R R9, SR_TID.Z ;  /* 0x0000000000097919 */ /* 0x000e220000002300 */
[----:B------:R-:W3:Y:S01]  /*00c0*/  LDCU.64 UR4, c[0x0][0x358] ;  /* 0x00006b00ff0477ac */ /* 0x000ee20008000a00 */
[----:B0-----:R-:W-:-:S05]  /*00d0*/  IMAD R11, R9, 0x10, R8 ;  /* 0x00000010090b7824 */ /* 0x001fca00078e0208 */
[----:B------:R-:W-:-:S04]  /*00e0*/  IADD3 R3, P0, PT, R11, R2, RZ ;  /* 0x000000020b037210 */ /* 0x000fc80007f1e0ff */
[----:B------:R-:W-:Y:S01]  /*00f0*/  LEA.HI.X.SX32 R4, R2, RZ, 0x1, P0 ;  /* 0x000000ff02047211 */ /* 0x000fe200000f0eff */
[----:B------:R-:W-:Y:S02]  /*0100*/  IMAD.SHL.U32 R0, R3, 0x8, RZ ;  /* 0x0000000803007824 */ /* 0x000fe400078e00ff */
[----:B------:R-:W-:Y:S01]  /*0110*/  IMAD.IADD R2, R11, 0x1, R2 ;  /* 0x000000010b027824 */ /* 0x000fe200078e0202 */
[----:B------:R-:W-:Y:S02]  /*0120*/  SHF.L.U64.HI R3, R3, 0x3, R4 ;  /* 0x0000000303037819 */ /* 0x000fe40000010204 */
[----:B--2---:R-:W-:Y:S01]  /*0130*/  IADD3 R4, P0, PT, R0, UR6, RZ ;  /* 0x0000000600047c10 */ /* 0x004fe2000ff1e0ff */
[----:B-1----:R-:W-:-:S03]  /*0140*/  IMAD.WIDE R6, R2, 0x8, R6 ;  /* 0x0000000802067825 */ /* 0x002fc600078e0206 */
[----:B------:R-:W-:-:S03]  /*0150*/  IADD3.X R5, PT, PT, R3, UR7, RZ, P0, !PT ;  /* 0x0000000703057c10 */ /* 0x000fc600087fe4ff */
[----:B---3--:R-:W2:Y:S04]  /*0160*/  LDG.E.64.CONSTANT R6, desc[UR4][R6.64] ;  /* 0x0000000406067981 */ /* 0x008ea8000c1e9b00 */
[----:B------:R-:W3:Y:S01]  /*0170*/  LDG.E.64.CONSTANT R4, desc[UR4][R4.64+0x40] ;  /* 0x0000400404047981 */ /* 0x000ee2000c1e9b00 */
[C---:B------:R-:W-:Y:S01]  /*0180*/  VIADD R14, R11.reuse, 0x8 ;  /* 0x000000080b0e7836 */ /* 0x040fe20000000000 */
[C---:B------:R-:W-:Y:S01]  /*0190*/  LOP3.LUT R12, R11.reuse, 0xffff, RZ, 0xc0, !PT ;  /* 0x0000ffff0b0c7812 */ /* 0x040fe200078ec0ff */
[----:B------:R-:W-:Y:S01]  /*01a0*/  IMAD.SHL.U32 R13, R11, 0x100, RZ ;  /* 0x000001000b0d7824 */ /* 0x000fe200078e00ff */
[----:B------:R-:W-:Y:S01]  /*01b0*/  ISETP.GT.U32.AND P0, PT, R8, 0x7, PT ;  /* 0x000000070800780c */ /* 0x000fe20003f04070 */
[C---:B------:R-:W-:Y:S01]  /*01c0*/  IMAD.SHL.U32 R15, R14.reuse, 0x100, RZ ;  /* 0x000001000e0f7824 */ /* 0x040fe200078e00ff */
[----:B------:R-:W-:Y:S01]  /*01d0*/  LOP3.LUT R16, R14, 0xffff, RZ, 0xc0, !PT ;  /* 0x0000ffff0e107812 */ /* 0x000fe200078ec0ff */
[----:B------:R-:W-:Y:S01]  /*01e0*/  BSSY.RECONVERGENT B0, `(.L_x_0) ;  /* 0x0000044000007945 */ /* 0x000fe20003800200 */
[----:B------:R-:W-:-:S02]  /*01f0*/  SHF.R.U32.HI R12, RZ, 0x8, R12 ;  /* 0x00000008ff0c7819 */ /* 0x000fc4000001160c */
[----:B------:R-:W-:Y:S02]  /*0200*/  SHF.R.U32.HI R14, RZ, 0x8, R16 ;  /* 0x00000008ff0e7819 */ /* 0x000fe40000011610 */
[----:B------:R-:W-:Y:S02]  /*0210*/  LOP3.LUT R13, R13, R12, RZ, 0xfc, !PT ;  /* 0x0000000c0d0d7212 */ /* 0x000fe400078efcff */
[----:B------:R-:W0:Y:S01]  /*0220*/  S2R R12, SR_CgaCtaId ;  /* 0x00000000000c7919 */ /* 0x000e220000008800 */
[----:B------:R-:W-:Y:S02]  /*0230*/  LOP3.LUT R15, R15, R14, RZ, 0xfc, !PT ;  /* 0x0000000e0f0f7212 */ /* 0x000fe400078efcff */
[C---:B------:R-:W-:Y:S01]  /*0240*/  LOP3.LUT R14, R13.reuse, 0xffff, RZ, 0xc0, !PT ;  /* 0x0000ffff0d0e7812 */ /* 0x040fe200078ec0ff */
[----:B------:R-:W-:Y:S01]  /*0250*/  IMAD.SHL.U32 R13, R13, 0x10, RZ ;  /* 0x000000100d0d7824 */ /* 0x000fe200078e00ff */
[C---:B------:R-:W-:Y:S01]  /*0260*/  LOP3.LUT R16, R15.reuse, 0xffff, RZ, 0xc0, !PT ;  /* 0x0000ffff0f107812 */ /* 0x040fe200078ec0ff */
[----:B------:R-:W-:Y:S01]  /*0270*/  IMAD.SHL.U32 R15, R15, 0x10, RZ ;  /* 0x000000100f0f7824 */ /* 0x000fe200078e00ff */
[----:B------:R-:W-:-:S02]  /*0280*/  SHF.R.U32.HI R14, RZ, 0x4, R14 ;  /* 0x00000004ff0e7819 */ /* 0x000fc4000001160e */
[----:B------:R-:W-:Y:S02]  /*0290*/  SHF.R.U32.HI R16, RZ, 0x4, R16 ;  /* 0x00000004ff107819 */ /* 0x000fe40000011610 */
[----:B------:R-:W-:Y:S02]  /*02a0*/  LOP3.LUT R14, R14, 0xf0f, RZ, 0xc0, !PT ;  /* 0x00000f0f0e0e7812 */ /* 0x000fe400078ec0ff */
[----:B------:R-:W-:Y:S02]  /*02b0*/  LOP3.LUT R16, R16, 0xf0f, RZ, 0xc0, !PT ;  /* 0x00000f0f10107812 */ /* 0x000fe400078ec0ff */
[----:B------:R-:W-:Y:S02]  /*02c0*/  LOP3.LUT R13, R14, 0xf0f0, R13, 0xf8, !PT ;  /* 0x0000f0f00e0d7812 */ /* 0x000fe400078ef80d */
[----:B------:R-:W-:Y:S02]  /*02d0*/  LOP3.LUT R15, R16, 0xf0f0, R15, 0xf8, !PT ;  /* 0x0000f0f0100f7812 */ /* 0x000fe400078ef80f */
[----:B------:R-:W-:Y:S01]  /*02e0*/  SHF.R.U32.HI R14, RZ, 0x2, R13 ;  /* 0x00000002ff0e7819 */ /* 0x000fe2000001160d */
[----:B------:R-:W-:Y:S01]  /*02f0*/  IMAD.SHL.U32 R13, R13, 0x4, RZ ;  /* 0x000000040d0d7824 */ /* 0x000fe200078e00ff */
[----:B------:R-:W-:Y:S01]  /*0300*/  SHF.R.U32.HI R17, RZ, 0x2, R15 ;  /* 0x00000002ff117819 */ /* 0x000fe2000001160f */
[----:B------:R-:W-:Y:S01]  /*0310*/  IMAD.SHL.U32 R16, R15, 0x4, RZ ;  /* 0x000000040f107824 */ /* 0x000fe200078e00ff */
[----:B------:R-:W-:-:S02]  /*0320*/  LOP3.LUT R14, R14, 0x3333, RZ, 0xc0, !PT ;  /* 0x000033330e0e7812 */ /* 0x000fc400078ec0ff */
[----:B------:R-:W-:Y:S02]  /*0330*/  LOP3.LUT R17, R17, 0x3333, RZ, 0xc0, !PT ;  /* 0x0000333311117812 */ /* 0x000fe400078ec0ff */
[----:B------:R-:W-:Y:S02]  /*0340*/  LOP3.LUT R13, R14, 0xcccc, R13, 0xf8, !PT ;  /* 0x0000cccc0e0d7812 */ /* 0x000fe400078ef80d */
[----:B------:R-:W-:Y:S02]  /*0350*/  MOV R15, 0x400 ;  /* 0x00000400000f7802 */ /* 0x000fe40000000f00 */
[----:B------:R-:W-:Y:S02]  /*0360*/  LOP3.LUT R16, R17, 0xcccc, R16, 0xf8, !PT ;  /* 0x0000cccc11107812 */ /* 0x000fe400078ef810 */
[----:B------:R-:W-:Y:S01]  /*0370*/  SHF.R.U32.HI R14, RZ, 0x1, R13 ;  /* 0x00000001ff0e7819 */ /* 0x000fe2000001160d */
[----:B------:R-:W-:Y:S01]  /*0380*/  IMAD.SHL.U32 R13, R13, 0x2, RZ ;  /* 0x000000020d0d7824 */ /* 0x000fe200078e00ff */
[----:B0-----:R-:W-:-:S02]  /*0390*/  LEA R15, R12, R15, 0x18 ;  /* 0x0000000f0c0f7211 */ /* 0x001fc400078ec0ff */
[----:B------:R-:W-:Y:S01]  /*03a0*/  SHF.R.U32.HI R12, RZ, 0x1, R16 ;  /* 0x00000001ff0c7819 */ /* 0x000fe20000011610 */
[----:B------:R-:W-:Y:S01]  /*03b0*/  IMAD.SHL.U32 R16, R16, 0x2, RZ ;  /* 0x0000000210107824 */ /* 0x000fe200078e00ff */
[----:B------:R-:W-:Y:S01]  /*03c0*/  LOP3.LUT R14, R14, 0x5000, RZ, 0xc0, !PT ;  /* 0x000050000e0e7812 */ /* 0x000fe200078ec0ff */
[----:B------:R-:W-:Y:S01]  /*03d0*/  IMAD R10, R10, 0x110, R15 ;  /* 0x000001100a0a7824 */ /* 0x000fe200078e020f */
[----:B------:R-:W-:Y:S02]  /*03e0*/  LOP3.LUT R17, R12, 0x5000, RZ, 0xc0, !PT ;  /* 0x000050000c117812 */ /* 0x000fe400078ec0ff */
[----:B------:R-:W-:Y:S02]  /*03f0*/  LOP3.LUT R13, R14, 0xa800, R13, 0xf8, !PT ;  /* 0x0000a8000e0d7812 */ /* 0x000fe400078ef80d */
[----:B------:R-:W-:Y:S02]  /*0400*/  LOP3.LUT R16, R17, 0xa800, R16, 0xf8, !PT ;  /* 0x0000a80011107812 */ /* 0x000fe400078ef810 */
[----:B------:R-:W-:-:S02]  /*0410*/  SHF.R.U32.HI R13, RZ, 0xb, R13 ;  /* 0x0000000bff0d7819 */ /* 0x000fc4000001160d */
[----:B------:R-:W-:Y:S02]  /*0420*/  ISETP.NE.OR P0, PT, R9, RZ, P0 ;  /* 0x000000ff0900720c */ /* 0x000fe40000705670 */
[----:B------:R-:W-:Y:S01]  /*0430*/  SHF.R.U32.HI R15, RZ, 0xb, R16 ;  /* 0x0000000bff0f7819 */ /* 0x000fe20000011610 */
[--C-:B------:R-:W-:Y:S02]  /*0440*/  IMAD R13, R13, 0x8, R10.reuse ;  /* 0x000000080d0d7824 */ /* 0x100fe400078e020a */
[--C-:B------:R-:W-:Y:S02]  /*0450*/  IMAD R16, R11, 0x8, R10.reuse ;  /* 0x000000080b107824 */ /* 0x100fe400078e020a */
[----:B------:R-:W-:Y:S01]  /*0460*/  IMAD R15, R15, 0x8, R10 ;  /* 0x000000080f0f7824 */ /* 0x000fe200078e020a */
[----:B--2---:R0:W-:Y:S04]  /*0470*/  STS.64 [R13], R6 ;  /* 0x000000060d007388 */ /* 0x0041e80000000a00 */
[----:B---3--:R0:W-:Y:S01]  /*0480*/  STS.64 [R15], R4 ;  /* 0x000000040f007388 */ /* 0x0081e20000000a00 */
[----:B------:R-:W-:Y:S06]  /*0490*/  BAR.SYNC.DEFER_BLOCKING 0x0 ;  /* 0x0000000000007b1d */ /* 0x000fec0000010000 */
[----:B------:R-:W-:Y:S05]  /*04a0*/  @P0 BRA `(.L_x_1) ;  /* 0x00000000005c0947 */ /* 0x000fea0003800000 */
[----:B------:R-:W-:Y:S01]  /*04b0*/  IMAD R17, R8, 0x10, R10 ;  /* 0x0000001008117824 */ /* 0x000fe200078e020a */
[----:B------:R-:W1:Y:S04]  /*04c0*/  LDCU UR6, c[0x3][0x40] ;  /* 0x00c00800ff0677ac */ /* 0x000e680008000800 */
[----:B0-----:R-:W1:Y:S01]  /*04d0*/  LDS.128 R12, [R17] ;  /* 0x00000000110c7984 */ /* 0x001e620000000c00 */
[----:B------:R-:W0:Y:S03]  /*04e0*/  LDCU UR7, c[0x3][URZ] ;  /* 0x00c00000ff0777ac */ /* 0x000e260008000800 */
[----:B------:R-:W2:Y:S01]  /*04f0*/  LDS.128 R4, [R17+0x80] ;  /* 0x0000800011047984 */ /* 0x000ea20000000c00 */
[C---:B-1----:R-:W-:Y:S01]  /*0500*/  FMUL R9, R15.reuse, UR6 ;  /* 0x000000060f097c20 */ /* 0x042fe20008400000 */
[----:B0-----:R-:W-:Y:S01]  /*0510*/  FMUL R15, R15, UR7 ;  /* 0x000000070f0f7c20 */ /* 0x001fe20008400000 */
[C---:B--2---:R-:W-:Y:S01]  /*0520*/  FMUL R11, R7.reuse, UR6 ;  /* 0x00000006070b7c20 */ /* 0x044fe20008400000 */
[----:B------:R-:W-:Y:S01]  /*0530*/  FMUL R19, R7, UR7 ;  /* 0x0000000707137c20 */ /* 0x000fe20008400000 */
[C---:B------:R-:W-:Y:S01]  /*0540*/  FFMA R9, R14.reuse, UR7, -R9 ;  /* 0x000000070e097c23 */ /* 0x040fe20008000809 */
[----:B------:R-:W-:Y:S01]  /*0550*/  FFMA R14, R14, UR6, R15 ;  /* 0x000000060e0e7c23 */ /* 0x000fe2000800000f */
[C---:B------:R-:W-:Y:S01]  /*0560*/  FFMA R7, R6.reuse, UR7, -R11 ;  /* 0x0000000706077c23 */ /* 0x040fe2000800080b */
[----:B------:R-:W-:Y:S01]  /*0570*/  FFMA R6, R6, UR6, R19 ;  /* 0x0000000606067c23 */ /* 0x000fe20008000013 */
[C-C-:B------:R-:W-:Y:S01]  /*0580*/  FADD R8, R12.reuse, R9.reuse ;  /* 0x000000090c087221 */ /* 0x140fe20000000000 */
[----:B------:R-:W-:Y:S01]  /*0590*/  FADD R10, R12, -R9 ;  /* 0x800000090c0a7221 */ /* 0x000fe20000000000 */
[C-C-:B------:R-:W-:Y:S01]  /*05a0*/  FADD R9, R13.reuse, R14.reuse ;  /* 0x0000000e0d097221 */ /* 0x140fe20000000000 */
[----:B------:R-:W-:Y:S01]  /*05b0*/  FADD R11, R13, -R14 ;  /* 0x8000000e0d0b7221 */ /* 0x000fe20000000000 */
[C-C-:B------:R-:W-:Y:S01]  /*05c0*/  FADD R12, R4.reuse, R7.reuse ;  /* 0x00000007040c7221 */ /* 0x140fe20000000000 */
[----:B------:R-:W-:Y:S01]  /*05d0*/  FADD R14, R4, -R7 ;  /* 0x80000007040e7221 */ /* 0x000fe20000000000 */
[C-C-:B------:R-:W-:Y:S01]  /*05e0*/  FADD R13, R5.reuse, R6.reuse ;  /* 0x00000006050d7221 */ /* 0x140fe20000000000 */
[----:B------:R-:W-:Y:S01]  /*05f0*/  FADD R15, R5, -R6 ;  /* 0x80000006050f7221 */ /* 0x000fe20000000000 */
[----:B------:R1:W-:Y:S04]  /*0600*/  STS.128 [R17], R8 ;  /* 0x0000000811007388 */ /* 0x0003e80000000c00 */
[----:B------:R1:W-:Y:S02]  /*0610*/  STS.128 [R17+0x80], R12 ;  /* 0x0000800c11007388 */ /* 0x0003e40000000c00 */
.L_x_1:
[----:B------:R-:W-:Y:S05]  /*0620*/  BSYNC.RECONVERGENT B0 ;  /* 0x0000000000007941 */ /* 0x000fea0003800200 */
.L_x_0:
[----:B------:R-:W-:Y:S08]  /*0630*/  BAR.SYNC.DEFER_BLOCKING 0x0 ;  /* 0x0000000000007b1d */ /* 0x000ff00000010000 */
[----:B0-----:R-:W0:Y:S01]  /*0640*/  LDC.64 R4, c[0x0][0x388] ;  /* 0x0000e200ff047b82 */ /* 0x001e220000000a00 */
[----:B------:R-:W2:Y:S01]  /*0650*/  LDCU.64 UR6, c[0x0][0x388] ;  /* 0x00007100ff0677ac */ /* 0x000ea20008000a00 */
[----:B-1----:R-:W1:Y:S01]  /*0660*/  LDS.64 R8, [R16] ;  /* 0x0000000010087984 */ /* 0x002e620000000a00 */
[----:B--2---:R-:W-:-:S03]  /*0670*/  IADD3 R6, P0, PT, R0, UR6, RZ ;  /* 0x0000000600067c10 */ /* 0x004fc6000ff1e0ff */
[----:B------:R-:W2:Y:S01]  /*0680*/  LDS.64 R10, [R16+0x40] ;  /* 0x00004000100a7984 */ /* 0x000ea20000000a00 */
[----:B------:R-:W-:Y:S01]  /*0690*/  IADD3.X R7, PT, PT, R3, UR7, RZ, P0, !PT ;  /* 0x0000000703077c10 */ /* 0x000fe200087fe4ff */
[----:B0-----:R-:W-:-:S05]  /*06a0*/  IMAD.WIDE R4, R2, 0x8, R4 ;  /* 0x0000000802047825 */ /* 0x001fca00078e0204 */
[----:B-1----:R-:W-:Y:S04]  /*06b0*/  STG.E.64 desc[UR4][R4.64], R8 ;  /* 0x0000000804007986 */ /* 0x002fe8000c101b04 */
[----:B--2---:R-:W-:Y:S01]  /*06c0*/  STG.E.64 desc[UR4][R6.64+0x40], R10 ;  /* 0x0000400a06007986 */ /* 0x004fe2000c101b04 */
[----:B------:R-:W-:Y:S05]  /*06d0*/  EXIT ;  /* 0x000000000000794d */ /* 0x000fea0003800000 */
.L_x_2:
[----:B------:R-:W-:-:S00]  /*06e0*/  BRA `(.L_x_2) ;  /* 0xfffffffc00fc7947 */ /* 0x000fc0000383ffff */
[----:B------:R-:W-:-:S00]  /*06f0*/  NOP ;  /* 0x0000000000007918 */ /* 0x000fc00000000000 */
        /* <DEDUP_REMOVED lines=8> */
.L_x_3:


//--------------------- .nv.shared._Z15fft32_3D_kernelPK6float2PS_i --------------------------
	.section	.nv.shared._Z15fft32_3D_kernelPK6float2PS_i,"aw",@nobits
	.sectionflags	@""
	.align	8
.nv.shared._Z15fft32_3D_kernelPK6float2PS_i:
	.zero		18432


//--------------------- .nv.shared.reserved.0     --------------------------
	.section	.nv.shared.reserved.0,"aw",@nobits
	.weak		__nv_reservedSMEM_offset_0_alias
	.size		__nv_reservedSMEM_offset_0_alias, 0, 64
	.other		__nv_reservedSMEM_offset_0_alias,@"STO_CUDA_RESERVED_SHARED STV_DEFAULT"
__nv_reservedSMEM_offset_0_alias:
	.zero		0
	.zero		64


//--------------------- .nv.constant0._Z15fft32_3D_kernelPK6float2PS_i --------------------------
	.section	.nv.constant0._Z15fft32_3D_kernelPK6float2PS_i,"a",@progbits
	.sectionflags	@""
	.align	4
.nv.constant0._Z15fft32_3D_kernelPK6float2PS_i:
	.zero		916


//--------------------- SYMBOLS --------------------------

	.type		.nv.reservedSmem.offset0,@object
	.size		.nv.reservedSmem.offset0,0x4
	.type		.nv.reservedSmem.cap,@object
	.size		.nv.reservedSmem.cap,0x4
